//
// Generated by NVIDIA NVVM Compiler
//
// Compiler Build ID: CL-36424714
// Cuda compilation tools, release 13.0, V13.0.88
// Based on NVVM 20.0.0
//

.version 9.0
.target sm_100
.address_size 64

	// .globl	_Z3addiPdS_i

.visible .entry _Z3addiPdS_i(
	.param .u32 _Z3addiPdS_i_param_0,
	.param .u64 .ptr .align 1 _Z3addiPdS_i_param_1,
	.param .u64 .ptr .align 1 _Z3addiPdS_i_param_2,
	.param .u32 _Z3addiPdS_i_param_3
)
{
	.reg .pred 	%p<7>;
	.reg .b32 	%r<32>;
	.reg .b64 	%rd<18>;
	.reg .b64 	%fd<12>;

	ld.param.u32 	%r12, [_Z3addiPdS_i_param_0];
	ld.param.u64 	%rd3, [_Z3addiPdS_i_param_1];
	ld.param.u64 	%rd4, [_Z3addiPdS_i_param_2];
	ld.param.u32 	%r13, [_Z3addiPdS_i_param_3];
	cvta.to.global.u64 	%rd1, %rd4;
	cvta.to.global.u64 	%rd2, %rd3;
	mov.u32 	%r14, %ctaid.x;
	mov.u32 	%r15, %ntid.x;
	mov.u32 	%r16, %tid.x;
	mad.lo.s32 	%r30, %r14, %r15, %r16;
	mov.u32 	%r17, %nctaid.x;
	mul.lo.s32 	%r2, %r15, %r17;
	setp.ge.s32 	%p1, %r30, %r12;
	@%p1 bra 	$L__BB0_7;
	cvt.rn.f64.s32 	%fd1, %r13;
	add.s32 	%r18, %r30, %r2;
	max.s32 	%r19, %r12, %r18;
	setp.lt.s32 	%p2, %r18, %r12;
	selp.u32 	%r20, 1, 0, %p2;
	add.s32 	%r21, %r18, %r20;
	sub.s32 	%r22, %r19, %r21;
	div.u32 	%r23, %r22, %r2;
	add.s32 	%r3, %r23, %r20;
	and.b32  	%r24, %r3, 3;
	setp.eq.s32 	%p3, %r24, 3;
	@%p3 bra 	$L__BB0_4;
	add.s32 	%r25, %r3, 1;
	and.b32  	%r26, %r25, 3;
	neg.s32 	%r28, %r26;
$L__BB0_3:
	.pragma "nounroll";
	mul.wide.s32 	%rd5, %r30, 8;
	add.s64 	%rd6, %rd1, %rd5;
	add.s64 	%rd7, %rd2, %rd5;
	ld.global.f64 	%fd2, [%rd7];
	mul.f64 	%fd3, %fd2, %fd1;
	st.global.f64 	[%rd6], %fd3;
	add.s32 	%r30, %r30, %r2;
	add.s32 	%r28, %r28, 1;
	setp.ne.s32 	%p4, %r28, 0;
	@%p4 bra 	$L__BB0_3;
$L__BB0_4:
	setp.lt.u32 	%p5, %r3, 3;
	@%p5 bra 	$L__BB0_7;
	mul.wide.s32 	%rd11, %r2, 8;
	shl.b32 	%r27, %r2, 2;
$L__BB0_6:
	mul.wide.s32 	%rd8, %r30, 8;
	add.s64 	%rd9, %rd2, %rd8;
	ld.global.f64 	%fd4, [%rd9];
	mul.f64 	%fd5, %fd4, %fd1;
	add.s64 	%rd10, %rd1, %rd8;
	st.global.f64 	[%rd10], %fd5;
	add.s64 	%rd12, %rd9, %rd11;
	ld.global.f64 	%fd6, [%rd12];
	mul.f64 	%fd7, %fd6, %fd1;
	add.s64 	%rd13, %rd10, %rd11;
	st.global.f64 	[%rd13], %fd7;
	add.s64 	%rd14, %rd12, %rd11;
	ld.global.f64 	%fd8, [%rd14];
	mul.f64 	%fd9, %fd8, %fd1;
	add.s64 	%rd15, %rd13, %rd11;
	st.global.f64 	[%rd15], %fd9;
	add.s64 	%rd16, %rd14, %rd11;
	ld.global.f64 	%fd10, [%rd16];
	mul.f64 	%fd11, %fd10, %fd1;
	add.s64 	%rd17, %rd15, %rd11;
	st.global.f64 	[%rd17], %fd11;
	add.s32 	%r30, %r27, %r30;
	setp.lt.s32 	%p6, %r30, %r12;
	@%p6 bra 	$L__BB0_6;
$L__BB0_7:
	ret;

}


// ===== COMPILED SASS (sm_100) =====

	.target	sm_100

	.elftype	@"ET_EXEC"


//--------------------- .note.nv.tkinfo           --------------------------
	.section	.note.nv.tkinfo,"",@"SHT_NOTE"
	.sectionflags	@"SHF_NOTE_NV_TKINFO"
	.tkinfo
        /*0018*/ 	.word	0x00000002
        /*0030*/ 	.string	""
        /*0030*/ 	.string	"ptxas"
        /*0030*/ 	.string	"Cuda compilation tools, release 13.0, V13.0.88"
        /*0030*/ 	.string	"Build cuda_13.0.r13.0/compiler.36424714_0"
        /*0030*/ 	.string	"-arch sm_100 -m 64 "



//--------------------- .note.nv.cuinfo           --------------------------
	.section	.note.nv.cuinfo,"",@"SHT_NOTE"
	.sectionflags	@"SHF_NOTE_NV_CUINFO"
        /*0018*/ 	.short	0x0002
        /*001a*/ 	.short	0x0064
        /*001c*/ 	.short	0x0082
	.zero		2


//--------------------- .nv.info                  --------------------------
	.section	.nv.info,"",@"SHT_CUDA_INFO"
	.align	4


	//----- nvinfo : EIATTR_REGCOUNT
	.align		4
        /*0000*/ 	.byte	0x04, 0x2f
        /*0002*/ 	.short	(.L_1 - .L_0)
	.align		4
.L_0:
        /*0004*/ 	.word	index@(_Z3addiPdS_i)
        /*0008*/ 	.word	0x0000001e


	//----- nvinfo : EIATTR_FRAME_SIZE
	.align		4
.L_1:
        /*000c*/ 	.byte	0x04, 0x11
        /*000e*/ 	.short	(.L_3 - .L_2)
	.align		4
.L_2:
        /*0010*/ 	.word	index@(_Z3addiPdS_i)
        /*0014*/ 	.word	0x00000000


	//----- nvinfo : EIATTR_MIN_STACK_SIZE
	.align		4
.L_3:
        /*0018*/ 	.byte	0x04, 0x12
        /*001a*/ 	.short	(.L_5 - .L_4)
	.align		4
.L_4:
        /*001c*/ 	.word	index@(_Z3addiPdS_i)
        /*0020*/ 	.word	0x00000000
.L_5:


//--------------------- .nv.compat                --------------------------
	.section	.nv.compat,"",@"SHT_CUDA_COMPAT_INFO"
	.align	4
        /*0000*/ 	.byte	0x02, 0x09, 0x00, 0x00, 0x02, 0x02, 0x01, 0x00, 0x02, 0x05, 0x05, 0x00, 0x03, 0x07, 0x01, 0x01
        /*0010*/ 	.byte	0x02, 0x03, 0x00, 0x00, 0x02, 0x06, 0x01, 0x00, 0x04, 0x0b, 0x08, 0x00, 0x01, 0x00, 0x00, 0x00
        /*0020*/ 	.byte	0x00, 0x00, 0x00, 0x00


//--------------------- .nv.info._Z3addiPdS_i     --------------------------
	.section	.nv.info._Z3addiPdS_i,"",@"SHT_CUDA_INFO"
	.sectionflags	@""
	.align	4


	//----- nvinfo : EIATTR_CUDA_API_VERSION
	.align		4
        /*0000*/ 	.byte	0x04, 0x37
        /*0002*/ 	.short	(.L_7 - .L_6)
.L_6:
        /*0004*/ 	.word	0x00000082


	//----- nvinfo : EIATTR_KPARAM_INFO
	.align		4
.L_7:
        /*0008*/ 	.byte	0x04, 0x17
        /*000a*/ 	.short	(.L_9 - .L_8)
.L_8:
        /*000c*/ 	.word	0x00000000
        /*0010*/ 	.short	0x0003
        /*0012*/ 	.short	0x0018
        /*0014*/ 	.byte	0x00, 0xf0, 0x11, 0x00


	//----- nvinfo : EIATTR_KPARAM_INFO
	.align		4
.L_9:
        /*0018*/ 	.byte	0x04, 0x17
        /*001a*/ 	.short	(.L_11 - .L_10)
.L_10:
        /*001c*/ 	.word	0x00000000
        /*0020*/ 	.short	0x0002
        /*0022*/ 	.short	0x0010
        /*0024*/ 	.byte	0x00, 0xf5, 0x21, 0x00


	//----- nvinfo : EIATTR_KPARAM_INFO
	.align		4
.L_11:
        /*0028*/ 	.byte	0x04, 0x17
        /*002a*/ 	.short	(.L_13 - .L_12)
.L_12:
        /*002c*/ 	.word	0x00000000
        /*0030*/ 	.short	0x0001
        /*0032*/ 	.short	0x0008
        /*0034*/ 	.byte	0x00, 0xf5, 0x21, 0x00


	//----- nvinfo : EIATTR_KPARAM_INFO
	.align		4
.L_13:
        /*0038*/ 	.byte	0x04, 0x17
        /*003a*/ 	.short	(.L_15 - .L_14)
.L_14:
        /*003c*/ 	.word	0x00000000
        /*0040*/ 	.short	0x0000
        /*0042*/ 	.short	0x0000
        /*0044*/ 	.byte	0x00, 0xf0, 0x11, 0x00


	//----- nvinfo : EIATTR_SPARSE_MMA_MASK
	.align		4
.L_15:
        /*0048*/ 	.byte	0x03, 0x50
        /*004a*/ 	.short	0x0000


	//----- nvinfo : EIATTR_MAXREG_COUNT
	.align		4
        /*004c*/ 	.byte	0x03, 0x1b
        /*004e*/ 	.short	0x00ff


	//----- nvinfo : EIATTR_MERCURY_ISA_VERSION
	.align		4
        /*0050*/ 	.byte	0x03, 0x5f
        /*0052*/ 	.short	0x0101


	//----- nvinfo : EIATTR_VRC_CTA_INIT_COUNT
	.align		4
        /*0054*/ 	.byte	0x02, 0x4a
	.zero		1
	.zero		1


	//----- nvinfo : EIATTR_EXIT_INSTR_OFFSETS
	.align		4
        /*0058*/ 	.byte	0x04, 0x1c
        /*005a*/ 	.short	(.L_17 - .L_16)


	//   ....[0]....
.L_16:
        /*005c*/ 	.word	0x00000090


	//   ....[1]....
        /*0060*/ 	.word	0x000003b0


	//   ....[2]....
        /*0064*/ 	.word	0x00000530


	//----- nvinfo : EIATTR_CRS_STACK_SIZE
	.align		4
.L_17:
        /*0068*/ 	.byte	0x04, 0x1e
        /*006a*/ 	.short	(.L_19 - .L_18)
.L_18:
        /*006c*/ 	.word	0x00000000


	//----- nvinfo : EIATTR_CBANK_PARAM_SIZE
	.align		4
.L_19:
        /*0070*/ 	.byte	0x03, 0x19
        /*0072*/ 	.short	0x001c


	//----- nvinfo : EIATTR_PARAM_CBANK
	.align		4
        /*0074*/ 	.byte	0x04, 0x0a
        /*0076*/ 	.short	(.L_21 - .L_20)
	.align		4
.L_20:
        /*0078*/ 	.word	index@(.nv.constant0._Z3addiPdS_i)
        /*007c*/ 	.short	0x0380
        /*007e*/ 	.short	0x001c


	//----- nvinfo : EIATTR_SW_WAR
	.align		4
.L_21:
        /*0080*/ 	.byte	0x04, 0x36
        /*0082*/ 	.short	(.L_23 - .L_22)
.L_22:
        /*0084*/ 	.word	0x00000008
.L_23:


//--------------------- .nv.callgraph             --------------------------
	.section	.nv.callgraph,"",@"SHT_CUDA_CALLGRAPH"
	.align	4
	.sectionentsize	8
	.align		4
        /*0000*/ 	.word	0x00000000
	.align		4
        /*0004*/ 	.word	0xffffffff
	.align		4
        /*0008*/ 	.word	0x00000000
	.align		4
        /*000c*/ 	.word	0xfffffffe
	.align		4
        /*0010*/ 	.word	0x00000000
	.align		4
        /*0014*/ 	.word	0xfffffffd
	.align		4
        /*0018*/ 	.word	0x00000000
	.align		4
        /*001c*/ 	.word	0xfffffffc


//--------------------- .text._Z3addiPdS_i        --------------------------
	.section	.text._Z3addiPdS_i,"ax",@progbits
	.align	128
        .global         _Z3addiPdS_i
        .type           _Z3addiPdS_i,@function
        .size           _Z3addiPdS_i,(.L_x_5 - _Z3addiPdS_i)
        .other          _Z3addiPdS_i,@"STO_CUDA_ENTRY STV_DEFAULT"
_Z3addiPdS_i:
.text._Z3addiPdS_i:
[----:B------:R-:W-:Y:S01]  /*0000*/  LDC R1, c[0x0][0x37c] ;  /* 0x0000df00ff017b82 */ /* 0x000fe20000000800 */
[----:B------:R-:W0:Y:S07]  /*0010*/  S2R R9, SR_TID.X ;  /* 0x0000000000097919 */ /* 0x000e2e0000002100 */
[----:B------:R-:W0:Y:S01]  /*0020*/  S2UR UR4, SR_CTAID.X ;  /* 0x00000000000479c3 */ /* 0x000e220000002500 */
[----:B------:R-:W1:Y:S07]  /*0030*/  LDCU UR6, c[0x0][0x380] ;  /* 0x00007000ff0677ac */ /* 0x000e6e0008000800 */
[----:B------:R-:W0:Y:S01]  /*0040*/  LDC R0, c[0x0][0x360] ;  /* 0x0000d800ff007b82 */ /* 0x000e220000000800 */
[----:B------:R-:W2:Y:S01]  /*0050*/  LDCU UR5, c[0x0][0x370] ;  /* 0x00006e00ff0577ac */ /* 0x000ea20008000800 */
[----:B0-----:R-:W-:-:S02]  /*0060*/  IMAD R9, R0, UR4, R9 ;  /* 0x0000000400097c24 */ /* 0x001fc4000f8e0209 */
[----:B--2---:R-:W-:-:S03]  /*0070*/  IMAD R0, R0, UR5, RZ ;  /* 0x0000000500007c24 */ /* 0x004fc6000f8e02ff */
[----:B-1----:R-:W-:-:S13]  /*0080*/  ISETP.GE.AND P0, PT, R9, UR6, PT ;  /* 0x0000000609007c0c */ /* 0x002fda000bf06270 */
[----:B------:R-:W-:Y:S05]  /*0090*/  @P0 EXIT ;  /* 0x000000000000094d */ /* 0x000fea0003800000 */
[----:B------:R-:W0:Y:S01]  /*00a0*/  I2F.U32.RP R6, R0 ;  /* 0x0000000000067306 */ /* 0x000e220000209000 */
[C---:B------:R-:W-:Y:S01]  /*00b0*/  IADD3 R4, PT, PT, R0.reuse, R9, RZ ;  /* 0x0000000900047210 */ /* 0x040fe20007ffe0ff */
[----:B------:R-:W-:Y:S01]  /*00c0*/  IMAD.MOV R7, RZ, RZ, -R0 ;  /* 0x000000ffff077224 */ /* 0x000fe200078e0a00 */
[----:B------:R-:W-:Y:S01]  /*00d0*/  ISETP.NE.U32.AND P2, PT, R0, RZ, PT ;  /* 0x000000ff0000720c */ /* 0x000fe20003f45070 */
[----:B------:R-:W1:Y:S01]  /*00e0*/  LDCU UR7, c[0x0][0x398] ;  /* 0x00007300ff0777ac */ /* 0x000e620008000800 */
[C---:B------:R-:W-:Y:S01]  /*00f0*/  ISETP.GE.AND P0, PT, R4.reuse, UR6, PT ;  /* 0x0000000604007c0c */ /* 0x040fe2000bf06270 */
[----:B------:R-:W-:Y:S01]  /*0100*/  BSSY.RECONVERGENT B0, `(.L_x_0) ;  /* 0x000002a000007945 */ /* 0x000fe20003800200 */
[----:B------:R-:W-:Y:S01]  /*0110*/  VIMNMX R5, PT, PT, R4, UR6, !PT ;  /* 0x0000000604057c48 */ /* 0x000fe2000ffe0100 */
[----:B------:R-:W2:Y:S01]  /*0120*/  LDCU.64 UR4, c[0x0][0x358] ;  /* 0x00006b00ff0477ac */ /* 0x000ea20008000a00 */
[----:B------:R-:W-:-:S04]  /*0130*/  SEL R8, RZ, 0x1, P0 ;  /* 0x00000001ff087807 */ /* 0x000fc80000000000 */
[----:B------:R-:W-:Y:S01]  /*0140*/  IADD3 R5, PT, PT, R5, -R4, -R8 ;  /* 0x8000000405057210 */ /* 0x000fe20007ffe808 */
[----:B0-----:R-:W0:Y:S02]  /*0150*/  MUFU.RCP R6, R6 ;  /* 0x0000000600067308 */ /* 0x001e240000001000 */
[----:B0-----:R-:W-:-:S06]  /*0160*/  IADD3 R2, PT, PT, R6, 0xffffffe, RZ ;  /* 0x0ffffffe06027810 */ /* 0x001fcc0007ffe0ff */
[----:B------:R0:W3:Y:S02]  /*0170*/  F2I.FTZ.U32.TRUNC.NTZ R3, R2 ;  /* 0x0000000200037305 */ /* 0x0000e4000021f000 */
[----:B0-----:R-:W-:Y:S02]  /*0180*/  IMAD.MOV.U32 R2, RZ, RZ, RZ ;  /* 0x000000ffff027224 */ /* 0x001fe400078e00ff */
[----:B---3--:R-:W-:-:S04]  /*0190*/  IMAD R7, R7, R3, RZ ;  /* 0x0000000307077224 */ /* 0x008fc800078e02ff */
[----:B------:R-:W-:-:S06]  /*01a0*/  IMAD.HI.U32 R6, R3, R7, R2 ;  /* 0x0000000703067227 */ /* 0x000fcc00078e0002 */
[----:B------:R-:W-:Y:S02]  /*01b0*/  IMAD.HI.U32 R3, R6, R5, RZ ;  /* 0x0000000506037227 */ /* 0x000fe400078e00ff */
[----:B------:R-:W0:Y:S03]  /*01c0*/  LDC.64 R6, c[0x0][0x388] ;  /* 0x0000e200ff067b82 */ /* 0x000e260000000a00 */
[----:B------:R-:W-:-:S05]  /*01d0*/  IADD3 R2, PT, PT, -R3, RZ, RZ ;  /* 0x000000ff03027210 */ /* 0x000fca0007ffe1ff */
[----:B------:R-:W-:-:S05]  /*01e0*/  IMAD R5, R0, R2, R5 ;  /* 0x0000000200057224 */ /* 0x000fca00078e0205 */
[----:B------:R-:W-:-:S13]  /*01f0*/  ISETP.GE.U32.AND P0, PT, R5, R0, PT ;  /* 0x000000000500720c */ /* 0x000fda0003f06070 */
[----:B------:R-:W-:Y:S01]  /*0200*/  @P0 IMAD.IADD R5, R5, 0x1, -R0 ;  /* 0x0000000105050824 */ /* 0x000fe200078e0a00 */
[----:B------:R-:W-:-:S04]  /*0210*/  @P0 IADD3 R3, PT, PT, R3, 0x1, RZ ;  /* 0x0000000103030810 */ /* 0x000fc80007ffe0ff */
[-C--:B------:R-:W-:Y:S02]  /*0220*/  ISETP.GE.U32.AND P1, PT, R5, R0.reuse, PT ;  /* 0x000000000500720c */ /* 0x080fe40003f26070 */
[----:B------:R-:W3:Y:S11]  /*0230*/  LDC.64 R4, c[0x0][0x390] ;  /* 0x0000e400ff047b82 */ /* 0x000ef60000000a00 */
[----:B------:R-:W-:Y:S01]  /*0240*/  @P1 VIADD R3, R3, 0x1 ;  /* 0x0000000103031836 */ /* 0x000fe20000000000 */
[----:B------:R-:W-:-:S04]  /*0250*/  @!P2 LOP3.LUT R3, RZ, R0, RZ, 0x33, !PT ;  /* 0x00000000ff03a212 */ /* 0x000fc800078e33ff */
[----:B------:R-:W-:-:S04]  /*0260*/  IADD3 R8, PT, PT, R8, R3, RZ ;  /* 0x0000000308087210 */ /* 0x000fc80007ffe0ff */
[C---:B------:R-:W-:Y:S02]  /*0270*/  LOP3.LUT R2, R8.reuse, 0x3, RZ, 0xc0, !PT ;  /* 0x0000000308027812 */ /* 0x040fe400078ec0ff */
[----:B------:R-:W-:Y:S02]  /*0280*/  ISETP.GE.U32.AND P1, PT, R8, 0x3, PT ;  /* 0x000000030800780c */ /* 0x000fe40003f26070 */
[----:B------:R-:W-:Y:S02]  /*0290*/  ISETP.NE.AND P0, PT, R2, 0x3, PT ;  /* 0x000000030200780c */ /* 0x000fe40003f05270 */
[----:B-1----:R-:W1:Y:S11]  /*02a0*/  I2F.F64 R2, UR7 ;  /* 0x0000000700027d12 */ /* 0x002e760008201c00 */
[----:B0-2---:R-:W-:Y:S05]  /*02b0*/  @!P0 BRA `(.L_x_1) ;  /* 0x0000000000388947 */ /* 0x005fea0003800000 */
[----:B------:R-:W0:Y:S01]  /*02c0*/  LDC.64 R10, c[0x0][0x390] ;  /* 0x0000e400ff0a7b82 */ /* 0x000e220000000a00 */
[----:B------:R-:W-:-:S05]  /*02d0*/  VIADD R8, R8, 0x1 ;  /* 0x0000000108087836 */ /* 0x000fca0000000000 */
[----:B------:R-:W-:Y:S02]  /*02e0*/  LOP3.LUT R8, R8, 0x3, RZ, 0xc0, !PT ;  /* 0x0000000308087812 */ /* 0x000fe400078ec0ff */
[----:B------:R-:W2:Y:S02]  /*02f0*/  LDC.64 R12, c[0x0][0x388] ;  /* 0x0000e200ff0c7b82 */ /* 0x000ea40000000a00 */
[----:B------:R-:W-:-:S07]  /*0300*/  IADD3 R8, PT, PT, -R8, RZ, RZ ;  /* 0x000000ff08087210 */ /* 0x000fce0007ffe1ff */
.L_x_2:
[----:B--2---:R-:W-:-:S06]  /*0310*/  IMAD.WIDE R16, R9, 0x8, R12 ;  /* 0x0000000809107825 */ /* 0x004fcc00078e020c */
[----:B------:R-:W1:Y:S01]  /*0320*/  LDG.E.64 R16, desc[UR4][R16.64] ;  /* 0x0000000410107981 */ /* 0x000e62000c1e1b00 */
[----:B0---4-:R-:W-:Y:S01]  /*0330*/  IMAD.WIDE R14, R9, 0x8, R10 ;  /* 0x00000008090e7825 */ /* 0x011fe200078e020a */
[----:B------:R-:W-:-:S03]  /*0340*/  IADD3 R9, PT, PT, R0, R9, RZ ;  /* 0x0000000900097210 */ /* 0x000fc60007ffe0ff */
[----:B------:R-:W-:-:S05]  /*0350*/  VIADD R8, R8, 0x1 ;  /* 0x0000000108087836 */ /* 0x000fca0000000000 */
[----:B------:R-:W-:Y:S01]  /*0360*/  ISETP.NE.AND P0, PT, R8, RZ, PT ;  /* 0x000000ff0800720c */ /* 0x000fe20003f05270 */
[----:B-1----:R-:W-:-:S07]  /*0370*/  DMUL R18, R2, R16 ;  /* 0x0000001002127228 */ /* 0x002fce0000000000 */
[----:B------:R4:W-:Y:S05]  /*0380*/  STG.E.64 desc[UR4][R14.64], R18 ;  /* 0x000000120e007986 */ /* 0x0009ea000c101b04 */
[----:B------:R-:W-:Y:S05]  /*0390*/  @P0 BRA `(.L_x_2) ;  /* 0xfffffffc00dc0947 */ /* 0x000fea000383ffff */
.L_x_1:
[----:B------:R-:W-:Y:S05]  /*03a0*/  BSYNC.RECONVERGENT B0 ;  /* 0x0000000000007941 */ /* 0x000fea0003800200 */
.L_x_0:
[----:B------:R-:W-:Y:S05]  /*03b0*/  @!P1 EXIT ;  /* 0x000000000000994d */ /* 0x000fea0003800000 */
.L_x_3:
[----:B--2---:R-:W-:-:S05]  /*03c0*/  IMAD.WIDE R22, R9, 0x8, R6 ;  /* 0x0000000809167825 */ /* 0x004fca00078e0206 */
[----:B------:R-:W1:Y:S01]  /*03d0*/  LDG.E.64 R10, desc[UR4][R22.64] ;  /* 0x00000004160a7981 */ /* 0x000e62000c1e1b00 */
[----:B---3--:R-:W-:-:S04]  /*03e0*/  IMAD.WIDE R26, R9, 0x8, R4 ;  /* 0x00000008091a7825 */ /* 0x008fc800078e0204 */
[----:B------:R-:W-:Y:S01]  /*03f0*/  IMAD.WIDE R12, R0, 0x8, R22 ;  /* 0x00000008000c7825 */ /* 0x000fe200078e0216 */
[----:B-1----:R-:W-:-:S07]  /*0400*/  DMUL R10, R2, R10 ;  /* 0x0000000a020a7228 */ /* 0x002fce0000000000 */
[----:B------:R0:W-:Y:S04]  /*0410*/  STG.E.64 desc[UR4][R26.64], R10 ;  /* 0x0000000a1a007986 */ /* 0x0001e8000c101b04 */
[----:B----4-:R-:W2:Y:S01]  /*0420*/  LDG.E.64 R14, desc[UR4][R12.64] ;  /* 0x000000040c0e7981 */ /* 0x010ea2000c1e1b00 */
[----:B------:R-:W-:-:S04]  /*0430*/  IMAD.WIDE R16, R0, 0x8, R26 ;  /* 0x0000000800107825 */ /* 0x000fc800078e021a */
[----:B------:R-:W-:Y:S01]  /*0440*/  IMAD.WIDE R18, R0, 0x8, R12 ;  /* 0x0000000800127825 */ /* 0x000fe200078e020c */
[----:B--2---:R-:W-:-:S07]  /*0450*/  DMUL R14, R2, R14 ;  /* 0x0000000e020e7228 */ /* 0x004fce0000000000 */
[----:B------:R2:W-:Y:S04]  /*0460*/  STG.E.64 desc[UR4][R16.64], R14 ;  /* 0x0000000e10007986 */ /* 0x0005e8000c101b04 */
[----:B------:R-:W3:Y:S01]  /*0470*/  LDG.E.64 R20, desc[UR4][R18.64] ;  /* 0x0000000412147981 */ /* 0x000ee2000c1e1b00 */
[----:B------:R-:W-:-:S04]  /*0480*/  IMAD.WIDE R22, R0, 0x8, R16 ;  /* 0x0000000800167825 */ /* 0x000fc800078e0210 */
[----:B------:R-:W-:Y:S01]  /*0490*/  IMAD.WIDE R24, R0, 0x8, R18 ;  /* 0x0000000800187825 */ /* 0x000fe200078e0212 */
[----:B---3--:R-:W-:-:S07]  /*04a0*/  DMUL R20, R2, R20 ;  /* 0x0000001402147228 */ /* 0x008fce0000000000 */
[----:B------:R2:W-:Y:S04]  /*04b0*/  STG.E.64 desc[UR4][R22.64], R20 ;  /* 0x0000001416007986 */ /* 0x0005e8000c101b04 */
[----:B------:R-:W0:Y:S01]  /*04c0*/  LDG.E.64 R24, desc[UR4][R24.64] ;  /* 0x0000000418187981 */ /* 0x000e22000c1e1b00 */
[C---:B------:R-:W-:Y:S01]  /*04d0*/  IMAD.WIDE R12, R0.reuse, 0x8, R22 ;  /* 0x00000008000c7825 */ /* 0x040fe200078e0216 */
[----:B------:R-:W-:-:S04]  /*04e0*/  LEA R9, R0, R9, 0x2 ;  /* 0x0000000900097211 */ /* 0x000fc800078e10ff */
[----:B------:R-:W-:Y:S01]  /*04f0*/  ISETP.GE.AND P0, PT, R9, UR6, PT ;  /* 0x0000000609007c0c */ /* 0x000fe2000bf06270 */
[----:B0-----:R-:W-:-:S07]  /*0500*/  DMUL R10, R2, R24 ;  /* 0x00000018020a7228 */ /* 0x001fce0000000000 */
[----:B------:R2:W-:Y:S05]  /*0510*/  STG.E.64 desc[UR4][R12.64], R10 ;  /* 0x0000000a0c007986 */ /* 0x0005ea000c101b04 */
[----:B------:R-:W-:Y:S05]  /*0520*/  @!P0 BRA `(.L_x_3) ;  /* 0xfffffffc00a48947 */ /* 0x000fea000383ffff */
[----:B------:R-:W-:Y:S05]  /*0530*/  EXIT ;  /* 0x000000000000794d */ /* 0x000fea0003800000 */
.L_x_4:
[----:B------:R-:W-:-:S00]  /*0540*/  BRA `(.L_x_4) ;  /* 0xfffffffc00fc7947 */ /* 0x000fc0000383ffff */
[----:B------:R-:W-:-:S00]  /*0550*/  NOP ;  /* 0x0000000000007918 */ /* 0x000fc00000000000 */
        /* <DEDUP_REMOVED lines=10> */
.L_x_5:


//--------------------- .nv.shared.reserved.0     --------------------------
	.section	.nv.shared.reserved.0,"aw",@nobits
	.weak		__nv_reservedSMEM_offset_0_alias
	.size		__nv_reservedSMEM_offset_0_alias, 0, 64
	.other		__nv_reservedSMEM_offset_0_alias,@"STO_CUDA_RESERVED_SHARED STV_DEFAULT"
__nv_reservedSMEM_offset_0_alias:
	.zero		0
	.zero		64


//--------------------- .nv.constant0._Z3addiPdS_i --------------------------
	.section	.nv.constant0._Z3addiPdS_i,"a",@progbits
	.sectionflags	@""
	.align	4
.nv.constant0._Z3addiPdS_i:
	.zero		924


//--------------------- SYMBOLS --------------------------

	.type		.nv.reservedSmem.offset0,@object
	.size		.nv.reservedSmem.offset0,0x4
